//
// Generated by NVIDIA NVVM Compiler
//
// Compiler Build ID: CL-36424714
// Cuda compilation tools, release 13.0, V13.0.88
// Based on NVVM 20.0.0
//

.version 9.0
.target sm_100
.address_size 64

	// .globl	matvec_input_kernel

.visible .entry matvec_input_kernel(
	.param .u64 .ptr .align 1 matvec_input_kernel_param_0,
	.param .u64 .ptr .align 1 matvec_input_kernel_param_1,
	.param .u64 .ptr .align 1 matvec_input_kernel_param_2,
	.param .f32 matvec_input_kernel_param_3,
	.param .f32 matvec_input_kernel_param_4,
	.param .u32 matvec_input_kernel_param_5,
	.param .u32 matvec_input_kernel_param_6
)
{
	.reg .pred 	%p<12>;
	.reg .b32 	%r<38>;
	.reg .b32 	%f<118>;
	.reg .b64 	%rd<33>;

	ld.param.u64 	%rd11, [matvec_input_kernel_param_0];
	ld.param.u64 	%rd12, [matvec_input_kernel_param_1];
	ld.param.u64 	%rd13, [matvec_input_kernel_param_2];
	ld.param.f32 	%f14, [matvec_input_kernel_param_3];
	ld.param.f32 	%f15, [matvec_input_kernel_param_4];
	ld.param.u32 	%r24, [matvec_input_kernel_param_5];
	ld.param.u32 	%r23, [matvec_input_kernel_param_6];
	cvta.to.global.u64 	%rd1, %rd12;
	cvta.to.global.u64 	%rd2, %rd11;
	cvta.to.global.u64 	%rd3, %rd13;
	mov.u32 	%r25, %ctaid.x;
	mov.u32 	%r26, %ntid.x;
	mov.u32 	%r27, %tid.x;
	mad.lo.s32 	%r1, %r25, %r26, %r27;
	setp.ge.s32 	%p1, %r1, %r24;
	@%p1 bra 	$L__BB0_17;
	setp.lt.s32 	%p2, %r23, 1;
	mov.f32 	%f117, 0f00000000;
	@%p2 bra 	$L__BB0_14;
	mul.lo.s32 	%r2, %r23, %r1;
	and.b32  	%r3, %r23, 15;
	setp.lt.u32 	%p3, %r23, 16;
	mov.f32 	%f117, 0f00000000;
	mov.b32 	%r34, 0;
	@%p3 bra 	$L__BB0_5;
	and.b32  	%r34, %r23, 2147483632;
	neg.s32 	%r32, %r34;
	add.s64 	%rd4, %rd2, 32;
	add.s64 	%rd31, %rd1, 32;
	mov.f32 	%f117, 0f00000000;
	mov.u32 	%r31, %r2;
$L__BB0_4:
	.pragma "nounroll";
	mul.wide.s32 	%rd14, %r31, 4;
	add.s64 	%rd15, %rd4, %rd14;
	ld.global.nc.f32 	%f20, [%rd15+-32];
	ld.global.nc.f32 	%f21, [%rd31+-32];
	fma.rn.f32 	%f22, %f20, %f21, %f117;
	ld.global.nc.f32 	%f23, [%rd15+-28];
	ld.global.nc.f32 	%f24, [%rd31+-28];
	fma.rn.f32 	%f25, %f23, %f24, %f22;
	ld.global.nc.f32 	%f26, [%rd15+-24];
	ld.global.nc.f32 	%f27, [%rd31+-24];
	fma.rn.f32 	%f28, %f26, %f27, %f25;
	ld.global.nc.f32 	%f29, [%rd15+-20];
	ld.global.nc.f32 	%f30, [%rd31+-20];
	fma.rn.f32 	%f31, %f29, %f30, %f28;
	ld.global.nc.f32 	%f32, [%rd15+-16];
	ld.global.nc.f32 	%f33, [%rd31+-16];
	fma.rn.f32 	%f34, %f32, %f33, %f31;
	ld.global.nc.f32 	%f35, [%rd15+-12];
	ld.global.nc.f32 	%f36, [%rd31+-12];
	fma.rn.f32 	%f37, %f35, %f36, %f34;
	ld.global.nc.f32 	%f38, [%rd15+-8];
	ld.global.nc.f32 	%f39, [%rd31+-8];
	fma.rn.f32 	%f40, %f38, %f39, %f37;
	ld.global.nc.f32 	%f41, [%rd15+-4];
	ld.global.nc.f32 	%f42, [%rd31+-4];
	fma.rn.f32 	%f43, %f41, %f42, %f40;
	ld.global.nc.f32 	%f44, [%rd15];
	ld.global.nc.f32 	%f45, [%rd31];
	fma.rn.f32 	%f46, %f44, %f45, %f43;
	ld.global.nc.f32 	%f47, [%rd15+4];
	ld.global.nc.f32 	%f48, [%rd31+4];
	fma.rn.f32 	%f49, %f47, %f48, %f46;
	ld.global.nc.f32 	%f50, [%rd15+8];
	ld.global.nc.f32 	%f51, [%rd31+8];
	fma.rn.f32 	%f52, %f50, %f51, %f49;
	ld.global.nc.f32 	%f53, [%rd15+12];
	ld.global.nc.f32 	%f54, [%rd31+12];
	fma.rn.f32 	%f55, %f53, %f54, %f52;
	ld.global.nc.f32 	%f56, [%rd15+16];
	ld.global.nc.f32 	%f57, [%rd31+16];
	fma.rn.f32 	%f58, %f56, %f57, %f55;
	ld.global.nc.f32 	%f59, [%rd15+20];
	ld.global.nc.f32 	%f60, [%rd31+20];
	fma.rn.f32 	%f61, %f59, %f60, %f58;
	ld.global.nc.f32 	%f62, [%rd15+24];
	ld.global.nc.f32 	%f63, [%rd31+24];
	fma.rn.f32 	%f64, %f62, %f63, %f61;
	ld.global.nc.f32 	%f65, [%rd15+28];
	ld.global.nc.f32 	%f66, [%rd31+28];
	fma.rn.f32 	%f117, %f65, %f66, %f64;
	add.s32 	%r32, %r32, 16;
	add.s32 	%r31, %r31, 16;
	add.s64 	%rd31, %rd31, 64;
	setp.ne.s32 	%p4, %r32, 0;
	@%p4 bra 	$L__BB0_4;
$L__BB0_5:
	setp.eq.s32 	%p5, %r3, 0;
	@%p5 bra 	$L__BB0_14;
	and.b32  	%r11, %r23, 7;
	setp.lt.u32 	%p6, %r3, 8;
	@%p6 bra 	$L__BB0_8;
	add.s32 	%r29, %r34, %r2;
	mul.wide.s32 	%rd16, %r29, 4;
	add.s64 	%rd17, %rd2, %rd16;
	ld.global.nc.f32 	%f68, [%rd17];
	mul.wide.u32 	%rd18, %r34, 4;
	add.s64 	%rd19, %rd1, %rd18;
	ld.global.nc.f32 	%f69, [%rd19];
	fma.rn.f32 	%f70, %f68, %f69, %f117;
	ld.global.nc.f32 	%f71, [%rd17+4];
	ld.global.nc.f32 	%f72, [%rd19+4];
	fma.rn.f32 	%f73, %f71, %f72, %f70;
	ld.global.nc.f32 	%f74, [%rd17+8];
	ld.global.nc.f32 	%f75, [%rd19+8];
	fma.rn.f32 	%f76, %f74, %f75, %f73;
	ld.global.nc.f32 	%f77, [%rd17+12];
	ld.global.nc.f32 	%f78, [%rd19+12];
	fma.rn.f32 	%f79, %f77, %f78, %f76;
	ld.global.nc.f32 	%f80, [%rd17+16];
	ld.global.nc.f32 	%f81, [%rd19+16];
	fma.rn.f32 	%f82, %f80, %f81, %f79;
	ld.global.nc.f32 	%f83, [%rd17+20];
	ld.global.nc.f32 	%f84, [%rd19+20];
	fma.rn.f32 	%f85, %f83, %f84, %f82;
	ld.global.nc.f32 	%f86, [%rd17+24];
	ld.global.nc.f32 	%f87, [%rd19+24];
	fma.rn.f32 	%f88, %f86, %f87, %f85;
	ld.global.nc.f32 	%f89, [%rd17+28];
	ld.global.nc.f32 	%f90, [%rd19+28];
	fma.rn.f32 	%f117, %f89, %f90, %f88;
	add.s32 	%r34, %r34, 8;
$L__BB0_8:
	setp.eq.s32 	%p7, %r11, 0;
	@%p7 bra 	$L__BB0_14;
	and.b32  	%r14, %r23, 3;
	setp.lt.u32 	%p8, %r11, 4;
	@%p8 bra 	$L__BB0_11;
	add.s32 	%r30, %r34, %r2;
	mul.wide.s32 	%rd20, %r30, 4;
	add.s64 	%rd21, %rd2, %rd20;
	ld.global.nc.f32 	%f92, [%rd21];
	mul.wide.u32 	%rd22, %r34, 4;
	add.s64 	%rd23, %rd1, %rd22;
	ld.global.nc.f32 	%f93, [%rd23];
	fma.rn.f32 	%f94, %f92, %f93, %f117;
	ld.global.nc.f32 	%f95, [%rd21+4];
	ld.global.nc.f32 	%f96, [%rd23+4];
	fma.rn.f32 	%f97, %f95, %f96, %f94;
	ld.global.nc.f32 	%f98, [%rd21+8];
	ld.global.nc.f32 	%f99, [%rd23+8];
	fma.rn.f32 	%f100, %f98, %f99, %f97;
	ld.global.nc.f32 	%f101, [%rd21+12];
	ld.global.nc.f32 	%f102, [%rd23+12];
	fma.rn.f32 	%f117, %f101, %f102, %f100;
	add.s32 	%r34, %r34, 4;
$L__BB0_11:
	setp.eq.s32 	%p9, %r14, 0;
	@%p9 bra 	$L__BB0_14;
	mul.wide.u32 	%rd24, %r34, 4;
	add.s64 	%rd32, %rd1, %rd24;
	add.s32 	%r37, %r34, %r2;
	neg.s32 	%r36, %r14;
$L__BB0_13:
	.pragma "nounroll";
	mul.wide.s32 	%rd25, %r37, 4;
	add.s64 	%rd26, %rd2, %rd25;
	ld.global.nc.f32 	%f103, [%rd26];
	ld.global.nc.f32 	%f104, [%rd32];
	fma.rn.f32 	%f117, %f103, %f104, %f117;
	add.s64 	%rd32, %rd32, 4;
	add.s32 	%r37, %r37, 1;
	add.s32 	%r36, %r36, 1;
	setp.ne.s32 	%p10, %r36, 0;
	@%p10 bra 	$L__BB0_13;
$L__BB0_14:
	setp.neu.f32 	%p11, %f15, 0f00000000;
	@%p11 bra 	$L__BB0_16;
	mul.f32 	%f108, %f14, %f117;
	mul.wide.s32 	%rd29, %r1, 4;
	add.s64 	%rd30, %rd3, %rd29;
	st.global.f32 	[%rd30], %f108;
	bra.uni 	$L__BB0_17;
$L__BB0_16:
	mul.wide.s32 	%rd27, %r1, 4;
	add.s64 	%rd28, %rd3, %rd27;
	ld.global.f32 	%f105, [%rd28];
	mul.f32 	%f106, %f15, %f105;
	fma.rn.f32 	%f107, %f14, %f117, %f106;
	st.global.f32 	[%rd28], %f107;
$L__BB0_17:
	ret;

}
	// .globl	matvec_reservoir_kernel
.visible .entry matvec_reservoir_kernel(
	.param .u64 .ptr .align 1 matvec_reservoir_kernel_param_0,
	.param .u64 .ptr .align 1 matvec_reservoir_kernel_param_1,
	.param .u64 .ptr .align 1 matvec_reservoir_kernel_param_2,
	.param .f32 matvec_reservoir_kernel_param_3,
	.param .f32 matvec_reservoir_kernel_param_4,
	.param .u32 matvec_reservoir_kernel_param_5
)
{
	.reg .pred 	%p<8>;
	.reg .b32 	%r<27>;
	.reg .b32 	%f<36>;
	.reg .b64 	%rd<25>;

	ld.param.u64 	%rd11, [matvec_reservoir_kernel_param_0];
	ld.param.u64 	%rd12, [matvec_reservoir_kernel_param_1];
	ld.param.u64 	%rd13, [matvec_reservoir_kernel_param_2];
	ld.param.f32 	%f8, [matvec_reservoir_kernel_param_3];
	ld.param.f32 	%f9, [matvec_reservoir_kernel_param_4];
	ld.param.u32 	%r17, [matvec_reservoir_kernel_param_5];
	cvta.to.global.u64 	%rd1, %rd12;
	cvta.to.global.u64 	%rd2, %rd11;
	cvta.to.global.u64 	%rd3, %rd13;
	mov.u32 	%r18, %ctaid.x;
	mov.u32 	%r19, %ntid.x;
	mov.u32 	%r20, %tid.x;
	mad.lo.s32 	%r1, %r18, %r19, %r20;
	setp.ge.s32 	%p1, %r1, %r17;
	@%p1 bra 	$L__BB1_11;
	setp.lt.s32 	%p2, %r17, 1;
	mov.f32 	%f35, 0f00000000;
	@%p2 bra 	$L__BB1_8;
	mul.lo.s32 	%r2, %r17, %r1;
	and.b32  	%r3, %r17, 3;
	setp.lt.u32 	%p3, %r17, 4;
	mov.f32 	%f35, 0f00000000;
	mov.b32 	%r24, 0;
	@%p3 bra 	$L__BB1_5;
	and.b32  	%r24, %r17, 2147483644;
	neg.s32 	%r23, %r24;
	add.s64 	%rd4, %rd2, 8;
	add.s64 	%rd23, %rd1, 8;
	mov.f32 	%f35, 0f00000000;
	mov.u32 	%r22, %r2;
$L__BB1_4:
	.pragma "nounroll";
	mul.wide.s32 	%rd14, %r22, 4;
	add.s64 	%rd15, %rd4, %rd14;
	ld.global.nc.f32 	%f14, [%rd15+-8];
	ld.global.nc.f32 	%f15, [%rd23+-8];
	fma.rn.f32 	%f16, %f14, %f15, %f35;
	ld.global.nc.f32 	%f17, [%rd15+-4];
	ld.global.nc.f32 	%f18, [%rd23+-4];
	fma.rn.f32 	%f19, %f17, %f18, %f16;
	ld.global.nc.f32 	%f20, [%rd15];
	ld.global.nc.f32 	%f21, [%rd23];
	fma.rn.f32 	%f22, %f20, %f21, %f19;
	ld.global.nc.f32 	%f23, [%rd15+4];
	ld.global.nc.f32 	%f24, [%rd23+4];
	fma.rn.f32 	%f35, %f23, %f24, %f22;
	add.s32 	%r23, %r23, 4;
	add.s32 	%r22, %r22, 4;
	add.s64 	%rd23, %rd23, 16;
	setp.ne.s32 	%p4, %r23, 0;
	@%p4 bra 	$L__BB1_4;
$L__BB1_5:
	setp.eq.s32 	%p5, %r3, 0;
	@%p5 bra 	$L__BB1_8;
	mul.wide.u32 	%rd16, %r24, 4;
	add.s64 	%rd24, %rd1, %rd16;
	add.s32 	%r26, %r24, %r2;
	neg.s32 	%r25, %r3;
$L__BB1_7:
	.pragma "nounroll";
	mul.wide.s32 	%rd17, %r26, 4;
	add.s64 	%rd18, %rd2, %rd17;
	ld.global.nc.f32 	%f25, [%rd18];
	ld.global.nc.f32 	%f26, [%rd24];
	fma.rn.f32 	%f35, %f25, %f26, %f35;
	add.s64 	%rd24, %rd24, 4;
	add.s32 	%r26, %r26, 1;
	add.s32 	%r25, %r25, 1;
	setp.ne.s32 	%p6, %r25, 0;
	@%p6 bra 	$L__BB1_7;
$L__BB1_8:
	setp.neu.f32 	%p7, %f9, 0f00000000;
	@%p7 bra 	$L__BB1_10;
	mul.f32 	%f30, %f8, %f35;
	mul.wide.s32 	%rd21, %r1, 4;
	add.s64 	%rd22, %rd3, %rd21;
	st.global.f32 	[%rd22], %f30;
	bra.uni 	$L__BB1_11;
$L__BB1_10:
	mul.wide.s32 	%rd19, %r1, 4;
	add.s64 	%rd20, %rd3, %rd19;
	ld.global.f32 	%f27, [%rd20];
	mul.f32 	%f28, %f9, %f27;
	fma.rn.f32 	%f29, %f8, %f35, %f28;
	st.global.f32 	[%rd20], %f29;
$L__BB1_11:
	ret;

}
	// .globl	leaky_integration_kernel
.visible .entry leaky_integration_kernel(
	.param .u64 .ptr .align 1 leaky_integration_kernel_param_0,
	.param .u64 .ptr .align 1 leaky_integration_kernel_param_1,
	.param .u64 .ptr .align 1 leaky_integration_kernel_param_2,
	.param .f32 leaky_integration_kernel_param_3,
	.param .u32 leaky_integration_kernel_param_4
)
{
	.reg .pred 	%p<4>;
	.reg .b32 	%r<6>;
	.reg .b32 	%f<23>;
	.reg .b64 	%rd<11>;

	ld.param.u64 	%rd1, [leaky_integration_kernel_param_0];
	ld.param.u64 	%rd2, [leaky_integration_kernel_param_1];
	ld.param.u64 	%rd3, [leaky_integration_kernel_param_2];
	ld.param.f32 	%f1, [leaky_integration_kernel_param_3];
	ld.param.u32 	%r2, [leaky_integration_kernel_param_4];
	mov.u32 	%r3, %ctaid.x;
	mov.u32 	%r4, %ntid.x;
	mov.u32 	%r5, %tid.x;
	mad.lo.s32 	%r1, %r3, %r4, %r5;
	setp.ge.s32 	%p1, %r1, %r2;
	@%p1 bra 	$L__BB2_2;
	cvta.to.global.u64 	%rd4, %rd2;
	cvta.to.global.u64 	%rd5, %rd3;
	cvta.to.global.u64 	%rd6, %rd1;
	mov.f32 	%f2, 0f3F800000;
	sub.f32 	%f3, %f2, %f1;
	mul.wide.s32 	%rd7, %r1, 4;
	add.s64 	%rd8, %rd4, %rd7;
	ld.global.nc.f32 	%f4, [%rd8];
	add.s64 	%rd9, %rd5, %rd7;
	ld.global.nc.f32 	%f5, [%rd9];
	abs.f32 	%f6, %f5;
	mul.f32 	%f7, %f6, 0f4038AA3B;
	ex2.approx.ftz.f32 	%f8, %f7;
	add.f32 	%f9, %f8, 0f3F800000;
	rcp.approx.ftz.f32 	%f10, %f9;
	fma.rn.f32 	%f11, %f10, 0fC0000000, 0f3F800000;
	setp.ge.f32 	%p2, %f6, 0f41102CB4;
	selp.f32 	%f12, 0f3F800000, %f11, %p2;
	copysign.f32 	%f13, %f5, %f12;
	mul.f32 	%f14, %f5, %f5;
	fma.rn.f32 	%f15, %f14, 0f3C80F082, 0fBD563CAE;
	fma.rn.f32 	%f16, %f15, %f14, 0f3E085941;
	fma.rn.f32 	%f17, %f16, %f14, 0fBEAAA9ED;
	fma.rn.f32 	%f18, %f17, %f14, 0f00000000;
	fma.rn.f32 	%f19, %f18, %f5, %f5;
	setp.ge.f32 	%p3, %f6, 0f3F19999A;
	selp.f32 	%f20, %f13, %f19, %p3;
	mul.f32 	%f21, %f1, %f20;
	fma.rn.f32 	%f22, %f3, %f4, %f21;
	add.s64 	%rd10, %rd6, %rd7;
	st.global.f32 	[%rd10], %f22;
$L__BB2_2:
	ret;

}


// ===== COMPILED SASS (sm_100) =====

	.target	sm_100

	.elftype	@"ET_EXEC"


//--------------------- .note.nv.tkinfo           --------------------------
	.section	.note.nv.tkinfo,"",@"SHT_NOTE"
	.sectionflags	@"SHF_NOTE_NV_TKINFO"
	.tkinfo
        /*0018*/ 	.word	0x00000002
        /*0030*/ 	.string	""
        /*0030*/ 	.string	"ptxas"
        /*0030*/ 	.string	"Cuda compilation tools, release 13.0, V13.0.88"
        /*0030*/ 	.string	"Build cuda_13.0.r13.0/compiler.36424714_0"
        /*0030*/ 	.string	"-arch sm_100 -m 64 "



//--------------------- .note.nv.cuinfo           --------------------------
	.section	.note.nv.cuinfo,"",@"SHT_NOTE"
	.sectionflags	@"SHF_NOTE_NV_CUINFO"
        /*0018*/ 	.short	0x0002
        /*001a*/ 	.short	0x0064
        /*001c*/ 	.short	0x0082
	.zero		2


//--------------------- .nv.info                  --------------------------
	.section	.nv.info,"",@"SHT_CUDA_INFO"
	.align	4


	//----- nvinfo : EIATTR_REGCOUNT
	.align		4
        /*0000*/ 	.byte	0x04, 0x2f
        /*0002*/ 	.short	(.L_1 - .L_0)
	.align		4
.L_0:
        /*0004*/ 	.word	index@(matvec_input_kernel)
        /*0008*/ 	.word	0x0000001e


	//----- nvinfo : EIATTR_FRAME_SIZE
	.align		4
.L_1:
        /*000c*/ 	.byte	0x04, 0x11
        /*000e*/ 	.short	(.L_3 - .L_2)
	.align		4
.L_2:
        /*0010*/ 	.word	index@(matvec_input_kernel)
        /*0014*/ 	.word	0x00000000


	//----- nvinfo : EIATTR_REGCOUNT
	.align		4
.L_3:
        /*0018*/ 	.byte	0x04, 0x2f
        /*001a*/ 	.short	(.L_5 - .L_4)
	.align		4
.L_4:
        /*001c*/ 	.word	index@(matvec_reservoir_kernel)
        /*0020*/ 	.word	0x00000014


	//----- nvinfo : EIATTR_FRAME_SIZE
	.align		4
.L_5:
        /*0024*/ 	.byte	0x04, 0x11
        /*0026*/ 	.short	(.L_7 - .L_6)
	.align		4
.L_6:
        /*0028*/ 	.word	index@(matvec_reservoir_kernel)
        /*002c*/ 	.word	0x00000000


	//----- nvinfo : EIATTR_REGCOUNT
	.align		4
.L_7:
        /*0030*/ 	.byte	0x04, 0x2f
        /*0032*/ 	.short	(.L_9 - .L_8)
	.align		4
.L_8:
        /*0034*/ 	.word	index@(leaky_integration_kernel)
        /*0038*/ 	.word	0x0000000f


	//----- nvinfo : EIATTR_FRAME_SIZE
	.align		4
.L_9:
        /*003c*/ 	.byte	0x04, 0x11
        /*003e*/ 	.short	(.L_11 - .L_10)
	.align		4
.L_10:
        /*0040*/ 	.word	index@(leaky_integration_kernel)
        /*0044*/ 	.word	0x00000000


	//----- nvinfo : EIATTR_MIN_STACK_SIZE
	.align		4
.L_11:
        /*0048*/ 	.byte	0x04, 0x12
        /*004a*/ 	.short	(.L_13 - .L_12)
	.align		4
.L_12:
        /*004c*/ 	.word	index@(leaky_integration_kernel)
        /*0050*/ 	.word	0x00000000


	//----- nvinfo : EIATTR_MIN_STACK_SIZE
	.align		4
.L_13:
        /*0054*/ 	.byte	0x04, 0x12
        /*0056*/ 	.short	(.L_15 - .L_14)
	.align		4
.L_14:
        /*0058*/ 	.word	index@(matvec_reservoir_kernel)
        /*005c*/ 	.word	0x00000000


	//----- nvinfo : EIATTR_MIN_STACK_SIZE
	.align		4
.L_15:
        /*0060*/ 	.byte	0x04, 0x12
        /*0062*/ 	.short	(.L_17 - .L_16)
	.align		4
.L_16:
        /*0064*/ 	.word	index@(matvec_input_kernel)
        /*0068*/ 	.word	0x00000000
.L_17:


//--------------------- .nv.compat                --------------------------
	.section	.nv.compat,"",@"SHT_CUDA_COMPAT_INFO"
	.align	4
        /*0000*/ 	.byte	0x02, 0x09, 0x00, 0x00, 0x02, 0x02, 0x01, 0x00, 0x02, 0x05, 0x05, 0x00, 0x03, 0x07, 0x01, 0x01
        /*0010*/ 	.byte	0x02, 0x03, 0x00, 0x00, 0x02, 0x06, 0x01, 0x00, 0x04, 0x0b, 0x08, 0x00, 0x01, 0x00, 0x00, 0x00
        /*0020*/ 	.byte	0x00, 0x00, 0x00, 0x00


//--------------------- .nv.info.leaky_integration_kernel --------------------------
	.section	.nv.info.leaky_integration_kernel,"",@"SHT_CUDA_INFO"
	.sectionflags	@""
	.align	4


	//----- nvinfo : EIATTR_CUDA_API_VERSION
	.align		4
        /*0000*/ 	.byte	0x04, 0x37
        /*0002*/ 	.short	(.L_19 - .L_18)
.L_18:
        /*0004*/ 	.word	0x00000082


	//----- nvinfo : EIATTR_KPARAM_INFO
	.align		4
.L_19:
        /*0008*/ 	.byte	0x04, 0x17
        /*000a*/ 	.short	(.L_21 - .L_20)
.L_20:
        /*000c*/ 	.word	0x00000000
        /*0010*/ 	.short	0x0004
        /*0012*/ 	.short	0x001c
        /*0014*/ 	.byte	0x00, 0xf0, 0x11, 0x00


	//----- nvinfo : EIATTR_KPARAM_INFO
	.align		4
.L_21:
        /*0018*/ 	.byte	0x04, 0x17
        /*001a*/ 	.short	(.L_23 - .L_22)
.L_22:
        /*001c*/ 	.word	0x00000000
        /*0020*/ 	.short	0x0003
        /*0022*/ 	.short	0x0018
        /*0024*/ 	.byte	0x00, 0xf0, 0x11, 0x00


	//----- nvinfo : EIATTR_KPARAM_INFO
	.align		4
.L_23:
        /*0028*/ 	.byte	0x04, 0x17
        /*002a*/ 	.short	(.L_25 - .L_24)
.L_24:
        /*002c*/ 	.word	0x00000000
        /*0030*/ 	.short	0x0002
        /*0032*/ 	.short	0x0010
        /*0034*/ 	.byte	0x00, 0xf5, 0x21, 0x00


	//----- nvinfo : EIATTR_KPARAM_INFO
	.align		4
.L_25:
        /*0038*/ 	.byte	0x04, 0x17
        /*003a*/ 	.short	(.L_27 - .L_26)
.L_26:
        /*003c*/ 	.word	0x00000000
        /*0040*/ 	.short	0x0001
        /*0042*/ 	.short	0x0008
        /*0044*/ 	.byte	0x00, 0xf5, 0x21, 0x00


	//----- nvinfo : EIATTR_KPARAM_INFO
	.align		4
.L_27:
        /*0048*/ 	.byte	0x04, 0x17
        /*004a*/ 	.short	(.L_29 - .L_28)
.L_28:
        /*004c*/ 	.word	0x00000000
        /*0050*/ 	.short	0x0000
        /*0052*/ 	.short	0x0000
        /*0054*/ 	.byte	0x00, 0xf5, 0x21, 0x00


	//----- nvinfo : EIATTR_SPARSE_MMA_MASK
	.align		4
.L_29:
        /*0058*/ 	.byte	0x03, 0x50
        /*005a*/ 	.short	0x0000


	//----- nvinfo : EIATTR_MAXREG_COUNT
	.align		4
        /*005c*/ 	.byte	0x03, 0x1b
        /*005e*/ 	.short	0x00ff


	//----- nvinfo : EIATTR_MERCURY_ISA_VERSION
	.align		4
        /*0060*/ 	.byte	0x03, 0x5f
        /*0062*/ 	.short	0x0101


	//----- nvinfo : EIATTR_VRC_CTA_INIT_COUNT
	.align		4
        /*0064*/ 	.byte	0x02, 0x4a
	.zero		1
	.zero		1


	//----- nvinfo : EIATTR_EXIT_INSTR_OFFSETS
	.align		4
        /*0068*/ 	.byte	0x04, 0x1c
        /*006a*/ 	.short	(.L_31 - .L_30)


	//   ....[0]....
.L_30:
        /*006c*/ 	.word	0x00000070


	//   ....[1]....
        /*0070*/ 	.word	0x00000270


	//----- nvinfo : EIATTR_CBANK_PARAM_SIZE
	.align		4
.L_31:
        /*0074*/ 	.byte	0x03, 0x19
        /*0076*/ 	.short	0x0020


	//----- nvinfo : EIATTR_PARAM_CBANK
	.align		4
        /*0078*/ 	.byte	0x04, 0x0a
        /*007a*/ 	.short	(.L_33 - .L_32)
	.align		4
.L_32:
        /*007c*/ 	.word	index@(.nv.constant0.leaky_integration_kernel)
        /*0080*/ 	.short	0x0380
        /*0082*/ 	.short	0x0020


	//----- nvinfo : EIATTR_SW_WAR
	.align		4
.L_33:
        /*0084*/ 	.byte	0x04, 0x36
        /*0086*/ 	.short	(.L_35 - .L_34)
.L_34:
        /*0088*/ 	.word	0x00000008
.L_35:


//--------------------- .nv.info.matvec_reservoir_kernel --------------------------
	.section	.nv.info.matvec_reservoir_kernel,"",@"SHT_CUDA_INFO"
	.sectionflags	@""
	.align	4


	//----- nvinfo : EIATTR_CUDA_API_VERSION
	.align		4
        /*0000*/ 	.byte	0x04, 0x37
        /*0002*/ 	.short	(.L_37 - .L_36)
.L_36:
        /*0004*/ 	.word	0x00000082


	//----- nvinfo : EIATTR_KPARAM_INFO
	.align		4
.L_37:
        /*0008*/ 	.byte	0x04, 0x17
        /*000a*/ 	.short	(.L_39 - .L_38)
.L_38:
        /*000c*/ 	.word	0x00000000
        /*0010*/ 	.short	0x0005
        /*0012*/ 	.short	0x0020
        /*0014*/ 	.byte	0x00, 0xf0, 0x11, 0x00


	//----- nvinfo : EIATTR_KPARAM_INFO
	.align		4
.L_39:
        /*0018*/ 	.byte	0x04, 0x17
        /*001a*/ 	.short	(.L_41 - .L_40)
.L_40:
        /*001c*/ 	.word	0x00000000
        /*0020*/ 	.short	0x0004
        /*0022*/ 	.short	0x001c
        /*0024*/ 	.byte	0x00, 0xf0, 0x11, 0x00


	//----- nvinfo : EIATTR_KPARAM_INFO
	.align		4
.L_41:
        /*0028*/ 	.byte	0x04, 0x17
        /*002a*/ 	.short	(.L_43 - .L_42)
.L_42:
        /*002c*/ 	.word	0x00000000
        /*0030*/ 	.short	0x0003
        /*0032*/ 	.short	0x0018
        /*0034*/ 	.byte	0x00, 0xf0, 0x11, 0x00


	//----- nvinfo : EIATTR_KPARAM_INFO
	.align		4
.L_43:
        /*0038*/ 	.byte	0x04, 0x17
        /*003a*/ 	.short	(.L_45 - .L_44)
.L_44:
        /*003c*/ 	.word	0x00000000
        /*0040*/ 	.short	0x0002
        /*0042*/ 	.short	0x0010
        /*0044*/ 	.byte	0x00, 0xf5, 0x21, 0x00


	//----- nvinfo : EIATTR_KPARAM_INFO
	.align		4
.L_45:
        /*0048*/ 	.byte	0x04, 0x17
        /*004a*/ 	.short	(.L_47 - .L_46)
.L_46:
        /*004c*/ 	.word	0x00000000
        /*0050*/ 	.short	0x0001
        /*0052*/ 	.short	0x0008
        /*0054*/ 	.byte	0x00, 0xf5, 0x21, 0x00


	//----- nvinfo : EIATTR_KPARAM_INFO
	.align		4
.L_47:
        /*0058*/ 	.byte	0x04, 0x17
        /*005a*/ 	.short	(.L_49 - .L_48)
.L_48:
        /*005c*/ 	.word	0x00000000
        /*0060*/ 	.short	0x0000
        /*0062*/ 	.short	0x0000
        /*0064*/ 	.byte	0x00, 0xf5, 0x21, 0x00


	//----- nvinfo : EIATTR_SPARSE_MMA_MASK
	.align		4
.L_49:
        /*0068*/ 	.byte	0x03, 0x50
        /*006a*/ 	.short	0x0000


	//----- nvinfo : EIATTR_MAXREG_COUNT
	.align		4
        /*006c*/ 	.byte	0x03, 0x1b
        /*006e*/ 	.short	0x00ff


	//----- nvinfo : EIATTR_MERCURY_ISA_VERSION
	.align		4
        /*0070*/ 	.byte	0x03, 0x5f
        /*0072*/ 	.short	0x0101


	//----- nvinfo : EIATTR_VRC_CTA_INIT_COUNT
	.align		4
        /*0074*/ 	.byte	0x02, 0x4a
	.zero		1
	.zero		1


	//----- nvinfo : EIATTR_EXIT_INSTR_OFFSETS
	.align		4
        /*0078*/ 	.byte	0x04, 0x1c
        /*007a*/ 	.short	(.L_51 - .L_50)


	//   ....[0]....
.L_50:
        /*007c*/ 	.word	0x00000070


	//   ....[1]....
        /*0080*/ 	.word	0x000004e0


	//   ....[2]....
        /*0084*/ 	.word	0x00000560


	//----- nvinfo : EIATTR_CBANK_PARAM_SIZE
	.align		4
.L_51:
        /*0088*/ 	.byte	0x03, 0x19
        /*008a*/ 	.short	0x0024


	//----- nvinfo : EIATTR_PARAM_CBANK
	.align		4
        /*008c*/ 	.byte	0x04, 0x0a
        /*008e*/ 	.short	(.L_53 - .L_52)
	.align		4
.L_52:
        /*0090*/ 	.word	index@(.nv.constant0.matvec_reservoir_kernel)
        /*0094*/ 	.short	0x0380
        /*0096*/ 	.short	0x0024


	//----- nvinfo : EIATTR_SW_WAR
	.align		4
.L_53:
        /*0098*/ 	.byte	0x04, 0x36
        /*009a*/ 	.short	(.L_55 - .L_54)
.L_54:
        /*009c*/ 	.word	0x00000008
.L_55:


//--------------------- .nv.info.matvec_input_kernel --------------------------
	.section	.nv.info.matvec_input_kernel,"",@"SHT_CUDA_INFO"
	.sectionflags	@""
	.align	4


	//----- nvinfo : EIATTR_CUDA_API_VERSION
	.align		4
        /*0000*/ 	.byte	0x04, 0x37
        /*0002*/ 	.short	(.L_57 - .L_56)
.L_56:
        /*0004*/ 	.word	0x00000082


	//----- nvinfo : EIATTR_KPARAM_INFO
	.align		4
.L_57:
        /*0008*/ 	.byte	0x04, 0x17
        /*000a*/ 	.short	(.L_59 - .L_58)
.L_58:
        /*000c*/ 	.word	0x00000000
        /*0010*/ 	.short	0x0006
        /*0012*/ 	.short	0x0024
        /*0014*/ 	.byte	0x00, 0xf0, 0x11, 0x00


	//----- nvinfo : EIATTR_KPARAM_INFO
	.align		4
.L_59:
        /*0018*/ 	.byte	0x04, 0x17
        /*001a*/ 	.short	(.L_61 - .L_60)
.L_60:
        /*001c*/ 	.word	0x00000000
        /*0020*/ 	.short	0x0005
        /*0022*/ 	.short	0x0020
        /*0024*/ 	.byte	0x00, 0xf0, 0x11, 0x00


	//----- nvinfo : EIATTR_KPARAM_INFO
	.align		4
.L_61:
        /*0028*/ 	.byte	0x04, 0x17
        /*002a*/ 	.short	(.L_63 - .L_62)
.L_62:
        /*002c*/ 	.word	0x00000000
        /*0030*/ 	.short	0x0004
        /*0032*/ 	.short	0x001c
        /*0034*/ 	.byte	0x00, 0xf0, 0x11, 0x00


	//----- nvinfo : EIATTR_KPARAM_INFO
	.align		4
.L_63:
        /*0038*/ 	.byte	0x04, 0x17
        /*003a*/ 	.short	(.L_65 - .L_64)
.L_64:
        /*003c*/ 	.word	0x00000000
        /*0040*/ 	.short	0x0003
        /*0042*/ 	.short	0x0018
        /*0044*/ 	.byte	0x00, 0xf0, 0x11, 0x00


	//----- nvinfo : EIATTR_KPARAM_INFO
	.align		4
.L_65:
        /*0048*/ 	.byte	0x04, 0x17
        /*004a*/ 	.short	(.L_67 - .L_66)
.L_66:
        /*004c*/ 	.word	0x00000000
        /*0050*/ 	.short	0x0002
        /*0052*/ 	.short	0x0010
        /*0054*/ 	.byte	0x00, 0xf5, 0x21, 0x00


	//----- nvinfo : EIATTR_KPARAM_INFO
	.align		4
.L_67:
        /*0058*/ 	.byte	0x04, 0x17
        /*005a*/ 	.short	(.L_69 - .L_68)
.L_68:
        /*005c*/ 	.word	0x00000000
        /*0060*/ 	.short	0x0001
        /*0062*/ 	.short	0x0008
        /*0064*/ 	.byte	0x00, 0xf5, 0x21, 0x00


	//----- nvinfo : EIATTR_KPARAM_INFO
	.align		4
.L_69:
        /*0068*/ 	.byte	0x04, 0x17
        /*006a*/ 	.short	(.L_71 - .L_70)
.L_70:
        /*006c*/ 	.word	0x00000000
        /*0070*/ 	.short	0x0000
        /*0072*/ 	.short	0x0000
        /*0074*/ 	.byte	0x00, 0xf5, 0x21, 0x00


	//----- nvinfo : EIATTR_SPARSE_MMA_MASK
	.align		4
.L_71:
        /*0078*/ 	.byte	0x03, 0x50
        /*007a*/ 	.short	0x0000


	//----- nvinfo : EIATTR_MAXREG_COUNT
	.align		4
        /*007c*/ 	.byte	0x03, 0x1b
        /*007e*/ 	.short	0x00ff


	//----- nvinfo : EIATTR_MERCURY_ISA_VERSION
	.align		4
        /*0080*/ 	.byte	0x03, 0x5f
        /*0082*/ 	.short	0x0101


	//----- nvinfo : EIATTR_VRC_CTA_INIT_COUNT
	.align		4
        /*0084*/ 	.byte	0x02, 0x4a
	.zero		1
	.zero		1


	//----- nvinfo : EIATTR_EXIT_INSTR_OFFSETS
	.align		4
        /*0088*/ 	.byte	0x04, 0x1c
        /*008a*/ 	.short	(.L_73 - .L_72)


	//   ....[0]....
.L_72:
        /*008c*/ 	.word	0x00000070


	//   ....[1]....
        /*0090*/ 	.word	0x00000ad0


	//   ....[2]....
        /*0094*/ 	.word	0x00000b50


	//----- nvinfo : EIATTR_CBANK_PARAM_SIZE
	.align		4
.L_73:
        /*0098*/ 	.byte	0x03, 0x19
        /*009a*/ 	.short	0x0028


	//----- nvinfo : EIATTR_PARAM_CBANK
	.align		4
        /*009c*/ 	.byte	0x04, 0x0a
        /*009e*/ 	.short	(.L_75 - .L_74)
	.align		4
.L_74:
        /*00a0*/ 	.word	index@(.nv.constant0.matvec_input_kernel)
        /*00a4*/ 	.short	0x0380
        /*00a6*/ 	.short	0x0028


	//----- nvinfo : EIATTR_SW_WAR
	.align		4
.L_75:
        /*00a8*/ 	.byte	0x04, 0x36
        /*00aa*/ 	.short	(.L_77 - .L_76)
.L_76:
        /*00ac*/ 	.word	0x00000008
.L_77:


//--------------------- .nv.callgraph             --------------------------
	.section	.nv.callgraph,"",@"SHT_CUDA_CALLGRAPH"
	.align	4
	.sectionentsize	8
	.align		4
        /*0000*/ 	.word	0x00000000
	.align		4
        /*0004*/ 	.word	0xffffffff
	.align		4
        /*0008*/ 	.word	0x00000000
	.align		4
        /*000c*/ 	.word	0xfffffffe
	.align		4
        /*0010*/ 	.word	0x00000000
	.align		4
        /*0014*/ 	.word	0xfffffffd
	.align		4
        /*0018*/ 	.word	0x00000000
	.align		4
        /*001c*/ 	.word	0xfffffffc


//--------------------- .text.leaky_integration_kernel --------------------------
	.section	.text.leaky_integration_kernel,"ax",@progbits
	.align	128
        .global         leaky_integration_kernel
        .type           leaky_integration_kernel,@function
        .size           leaky_integration_kernel,(.L_x_13 - leaky_integration_kernel)
        .other          leaky_integration_kernel,@"STO_CUDA_ENTRY STV_DEFAULT"
leaky_integration_kernel:
.text.leaky_integration_kernel:
[----:B------:R-:W-:Y:S01]  /*0000*/  LDC R1, c[0x0][0x37c] ;  /* 0x0000df00ff017b82 */ /* 0x000fe20000000800 */
[----:B------:R-:W0:Y:S07]  /*0010*/  S2R R0, SR_TID.X ;  /* 0x0000000000007919 */ /* 0x000e2e0000002100 */
[----:B------:R-:W0:Y:S01]  /*0020*/  S2UR UR4, SR_CTAID.X ;  /* 0x00000000000479c3 */ /* 0x000e220000002500 */
[----:B------:R-:W1:Y:S07]  /*0030*/  LDCU UR5, c[0x0][0x39c] ;  /* 0x00007380ff0577ac */ /* 0x000e6e0008000800 */
[----:B------:R-:W0:Y:S02]  /*0040*/  LDC R5, c[0x0][0x360] ;  /* 0x0000d800ff057b82 */ /* 0x000e240000000800 */
[----:B0-----:R-:W-:-:S05]  /*0050*/  IMAD R5, R5, UR4, R0 ;  /* 0x0000000405057c24 */ /* 0x001fca000f8e0200 */
[----:B-1----:R-:W-:-:S13]  /*0060*/  ISETP.GE.AND P0, PT, R5, UR5, PT ;  /* 0x0000000505007c0c */ /* 0x002fda000bf06270 */
[----:B------:R-:W-:Y:S05]  /*0070*/  @P0 EXIT ;  /* 0x000000000000094d */ /* 0x000fea0003800000 */
[----:B------:R-:W0:Y:S01]  /*0080*/  LDC.64 R2, c[0x0][0x390] ;  /* 0x0000e400ff027b82 */ /* 0x000e220000000a00 */
[----:B------:R-:W1:Y:S07]  /*0090*/  LDCU.64 UR4, c[0x0][0x358] ;  /* 0x00006b00ff0477ac */ /* 0x000e6e0008000a00 */
[----:B------:R-:W2:Y:S01]  /*00a0*/  LDC.64 R6, c[0x0][0x388] ;  /* 0x0000e200ff067b82 */ /* 0x000ea20000000a00 */
[----:B------:R-:W-:Y:S01]  /*00b0*/  MOV R10, 0x3c80f082 ;  /* 0x3c80f082000a7802 */ /* 0x000fe20000000f00 */
[----:B------:R-:W-:-:S06]  /*00c0*/  HFMA2 R9, -RZ, RZ, 1.875, 0 ;  /* 0x3f800000ff097431 */ /* 0x000fcc00000001ff */
[----:B------:R-:W3:Y:S01]  /*00d0*/  LDC R12, c[0x0][0x398] ;  /* 0x0000e600ff0c7b82 */ /* 0x000ee20000000800 */
[----:B0-----:R-:W-:-:S05]  /*00e0*/  IMAD.WIDE R2, R5, 0x4, R2 ;  /* 0x0000000405027825 */ /* 0x001fca00078e0202 */
[----:B-1----:R0:W4:Y:S01]  /*00f0*/  LDG.E.CONSTANT R4, desc[UR4][R2.64] ;  /* 0x0000000402047981 */ /* 0x002122000c1e9900 */
[----:B--2---:R-:W-:-:S06]  /*0100*/  IMAD.WIDE R6, R5, 0x4, R6 ;  /* 0x0000000405067825 */ /* 0x004fcc00078e0206 */
[----:B------:R1:W2:Y:S01]  /*0110*/  LDG.E.CONSTANT R7, desc[UR4][R6.64] ;  /* 0x0000000406077981 */ /* 0x0002a2000c1e9900 */
[----:B0-----:R-:W0:Y:S02]  /*0120*/  LDC.64 R2, c[0x0][0x380] ;  /* 0x0000e000ff027b82 */ /* 0x001e240000000a00 */
[----:B0-----:R-:W-:-:S04]  /*0130*/  IMAD.WIDE R2, R5, 0x4, R2 ;  /* 0x0000000405027825 */ /* 0x001fc800078e0202 */
[C---:B----4-:R-:W-:Y:S01]  /*0140*/  FMUL R0, |R4|.reuse, 2.8853900432586669922 ;  /* 0x4038aa3b04007820 */ /* 0x050fe20000400200 */
[C---:B------:R-:W-:Y:S01]  /*0150*/  FMUL R11, R4.reuse, R4 ;  /* 0x00000004040b7220 */ /* 0x040fe20000400000 */
[C---:B------:R-:W-:Y:S02]  /*0160*/  FSETP.GE.AND P1, PT, |R4|.reuse, 0.60000002384185791016, PT ;  /* 0x3f19999a0400780b */ /* 0x040fe40003f26200 */
[----:B------:R-:W-:Y:S01]  /*0170*/  FSETP.GE.AND P0, PT, |R4|, 9.010913848876953125, PT ;  /* 0x41102cb40400780b */ /* 0x000fe20003f06200 */
[C---:B------:R-:W-:Y:S01]  /*0180*/  FFMA R10, R11.reuse, R10, -0.052303962409496307373 ;  /* 0xbd563cae0b0a7423 */ /* 0x040fe2000000000a */
[----:B------:R-:W0:Y:S02]  /*0190*/  MUFU.EX2 R0, R0 ;  /* 0x0000000000007308 */ /* 0x000e240000000800 */
[----:B0-----:R-:W-:Y:S01]  /*01a0*/  FADD R8, R0, 1 ;  /* 0x3f80000000087421 */ /* 0x001fe20000000000 */
[----:B------:R-:W-:-:S04]  /*01b0*/  FFMA R0, R11, R10, 0.1331529766321182251 ;  /* 0x3e0859410b007423 */ /* 0x000fc8000000000a */
[C---:B------:R-:W-:Y:S01]  /*01c0*/  FFMA R0, R11.reuse, R0, -0.33332768082618713379 ;  /* 0xbeaaa9ed0b007423 */ /* 0x040fe20000000000 */
[----:B------:R-:W1:Y:S03]  /*01d0*/  MUFU.RCP R8, R8 ;  /* 0x0000000800087308 */ /* 0x000e660000001000 */
[----:B------:R-:W-:Y:S01]  /*01e0*/  FFMA R11, R11, R0, RZ ;  /* 0x000000000b0b7223 */ /* 0x000fe200000000ff */
[----:B---3--:R-:W-:Y:S01]  /*01f0*/  FADD R0, -R12, 1 ;  /* 0x3f8000000c007421 */ /* 0x008fe20000000100 */
[----:B-1----:R-:W-:-:S05]  /*0200*/  FFMA R6, R8, -2, R9 ;  /* 0xc000000008067823 */ /* 0x002fca0000000009 */
[----:B------:R-:W-:-:S04]  /*0210*/  FSEL R9, R6, 1, !P0 ;  /* 0x3f80000006097808 */ /* 0x000fc80004000000 */
[--C-:B------:R-:W-:Y:S01]  /*0220*/  LOP3.LUT R9, R9, 0x80000000, R4.reuse, 0xb8, !PT ;  /* 0x8000000009097812 */ /* 0x100fe200078eb804 */
[----:B------:R-:W-:-:S04]  /*0230*/  @!P1 FFMA R9, R4, R11, R4 ;  /* 0x0000000b04099223 */ /* 0x000fc80000000004 */
[----:B------:R-:W-:-:S04]  /*0240*/  FMUL R9, R9, R12 ;  /* 0x0000000c09097220 */ /* 0x000fc80000400000 */
[----:B--2---:R-:W-:-:S05]  /*0250*/  FFMA R7, R0, R7, R9 ;  /* 0x0000000700077223 */ /* 0x004fca0000000009 */
[----:B------:R-:W-:Y:S01]  /*0260*/  STG.E desc[UR4][R2.64], R7 ;  /* 0x0000000702007986 */ /* 0x000fe2000c101904 */
[----:B------:R-:W-:Y:S05]  /*0270*/  EXIT ;  /* 0x000000000000794d */ /* 0x000fea0003800000 */
.L_x_0:
[----:B------:R-:W-:-:S00]  /*0280*/  BRA `(.L_x_0) ;  /* 0xfffffffc00fc7947 */ /* 0x000fc0000383ffff */
[----:B------:R-:W-:-:S00]  /*0290*/  NOP ;  /* 0x0000000000007918 */ /* 0x000fc00000000000 */
        /* <DEDUP_REMOVED lines=14> */
.L_x_13:


//--------------------- .text.matvec_reservoir_kernel --------------------------
	.section	.text.matvec_reservoir_kernel,"ax",@progbits
	.align	128
        .global         matvec_reservoir_kernel
        .type           matvec_reservoir_kernel,@function
        .size           matvec_reservoir_kernel,(.L_x_14 - matvec_reservoir_kernel)
        .other          matvec_reservoir_kernel,@"STO_CUDA_ENTRY STV_DEFAULT"
matvec_reservoir_kernel:
.text.matvec_reservoir_kernel:
        /* <DEDUP_REMOVED lines=8> */
[----:B------:R-:W-:Y:S01]  /*0080*/  UISETP.GE.AND UP0, UPT, UR14, 0x1, UPT ;  /* 0x000000010e00788c */ /* 0x000fe2000bf06270 */
[----:B------:R-:W-:Y:S01]  /*0090*/  HFMA2 R2, -RZ, RZ, 0, 0 ;  /* 0x00000000ff027431 */ /* 0x000fe200000001ff */
[----:B------:R-:W0:Y:S07]  /*00a0*/  LDCU.64 UR12, c[0x0][0x358] ;  /* 0x00006b00ff0c77ac */ /* 0x000e2e0008000a00 */
[----:B------:R-:W-:Y:S05]  /*00b0*/  BRA.U !UP0, `(.L_x_1) ;  /* 0x0000000108ec7547 */ /* 0x000fea000b800000 */
[----:B------:R-:W-:Y:S02]  /*00c0*/  UISETP.GE.U32.AND UP1, UPT, UR14, 0x4, UPT ;  /* 0x000000040e00788c */ /* 0x000fe4000bf26070 */
[----:B------:R-:W-:Y:S01]  /*00d0*/  IMAD R3, R0, UR14, RZ ;  /* 0x0000000e00037c24 */ /* 0x000fe2000f8e02ff */
[----:B------:R-:W-:Y:S01]  /*00e0*/  ULOP3.LUT UR5, UR14, 0x3, URZ, 0xc0, !UPT ;  /* 0x000000030e057892 */ /* 0x000fe2000f8ec0ff */
[----:B------:R-:W-:Y:S01]  /*00f0*/  MOV R2, RZ ;  /* 0x000000ff00027202 */ /* 0x000fe20000000f00 */
[----:B------:R-:W-:Y:S02]  /*0100*/  UMOV UR4, URZ ;  /* 0x000000ff00047c82 */ /* 0x000fe40008000000 */
[----:B------:R-:W-:Y:S02]  /*0110*/  UISETP.NE.AND UP0, UPT, UR5, URZ, UPT ;  /* 0x000000ff0500728c */ /* 0x000fe4000bf05270 */
[----:B------:R-:W-:Y:S09]  /*0120*/  BRA.U !UP1, `(.L_x_2) ;  /* 0x0000000109887547 */ /* 0x000ff2000b800000 */
[----:B------:R-:W1:Y:S01]  /*0130*/  LDCU.128 UR8, c[0x0][0x380] ;  /* 0x00007000ff0877ac */ /* 0x000e620008000c00 */
[----:B------:R-:W-:Y:S02]  /*0140*/  MOV R2, RZ ;  /* 0x000000ff00027202 */ /* 0x000fe40000000f00 */
[----:B------:R-:W-:Y:S01]  /*0150*/  MOV R9, R3 ;  /* 0x0000000300097202 */ /* 0x000fe20000000f00 */
[----:B------:R-:W-:Y:S02]  /*0160*/  ULOP3.LUT UR4, UR14, 0x7ffffffc, URZ, 0xc0, !UPT ;  /* 0x7ffffffc0e047892 */ /* 0x000fe4000f8ec0ff */
[----:B-1----:R-:W-:Y:S02]  /*0170*/  UIADD3 UR6, UP2, UPT, UR10, 0x8, URZ ;  /* 0x000000080a067890 */ /* 0x002fe4000ff5e0ff */
[----:B------:R-:W-:Y:S02]  /*0180*/  UIADD3 UR8, UP1, UPT, UR8, 0x8, URZ ;  /* 0x0000000808087890 */ /* 0x000fe4000ff3e0ff */
[----:B------:R-:W-:-:S02]  /*0190*/  UIADD3.X UR7, UPT, UPT, URZ, UR11, URZ, UP2, !UPT ;  /* 0x0000000bff077290 */ /* 0x000fc400097fe4ff */
[----:B------:R-:W-:Y:S01]  /*01a0*/  MOV R10, UR6 ;  /* 0x00000006000a7c02 */ /* 0x000fe20008000f00 */
[----:B------:R-:W-:Y:S02]  /*01b0*/  UIADD3 UR10, UPT, UPT, -UR4, URZ, URZ ;  /* 0x000000ff040a7290 */ /* 0x000fe4000fffe1ff */
[----:B------:R-:W-:Y:S01]  /*01c0*/  UIADD3.X UR9, UPT, UPT, URZ, UR9, URZ, UP1, !UPT ;  /* 0x00000009ff097290 */ /* 0x000fe20008ffe4ff */
[----:B------:R-:W-:-:S11]  /*01d0*/  MOV R11, UR7 ;  /* 0x00000007000b7c02 */ /* 0x000fd60008000f00 */
.L_x_3:
[----:B------:R-:W-:Y:S01]  /*01e0*/  MOV R6, UR8 ;  /* 0x0000000800067c02 */ /* 0x000fe20008000f00 */
[----:B------:R-:W-:Y:S01]  /*01f0*/  IMAD.U32 R7, RZ, RZ, UR9 ;  /* 0x00000009ff077e24 */ /* 0x000fe2000f8e00ff */
[----:B------:R-:W-:Y:S02]  /*0200*/  MOV R4, R10 ;  /* 0x0000000a00047202 */ /* 0x000fe40000000f00 */
[----:B------:R-:W-:Y:S01]  /*0210*/  MOV R5, R11 ;  /* 0x0000000b00057202 */ /* 0x000fe20000000f00 */
[----:B------:R-:W-:-:S04]  /*0220*/  IMAD.WIDE R6, R9, 0x4, R6 ;  /* 0x0000000409067825 */ /* 0x000fc800078e0206 */
[----:B0-----:R-:W2:Y:S04]  /*0230*/  LDG.E.CONSTANT R8, desc[UR12][R4.64+-0x8] ;  /* 0xfffff80c04087981 */ /* 0x001ea8000c1e9900 */
[----:B------:R-:W2:Y:S04]  /*0240*/  LDG.E.CONSTANT R11, desc[UR12][R6.64+-0x8] ;  /* 0xfffff80c060b7981 */ /* 0x000ea8000c1e9900 */
[----:B------:R-:W3:Y:S04]  /*0250*/  LDG.E.CONSTANT R10, desc[UR12][R4.64+-0x4] ;  /* 0xfffffc0c040a7981 */ /* 0x000ee8000c1e9900 */
[----:B------:R-:W3:Y:S04]  /*0260*/  LDG.E.CONSTANT R13, desc[UR12][R6.64+-0x4] ;  /* 0xfffffc0c060d7981 */ /* 0x000ee8000c1e9900 */
[----:B------:R-:W4:Y:S04]  /*0270*/  LDG.E.CONSTANT R12, desc[UR12][R4.64] ;  /* 0x0000000c040c7981 */ /* 0x000f28000c1e9900 */
[----:B------:R-:W4:Y:S04]  /*0280*/  LDG.E.CONSTANT R15, desc[UR12][R6.64] ;  /* 0x0000000c060f7981 */ /* 0x000f28000c1e9900 */
[----:B------:R-:W5:Y:S04]  /*0290*/  LDG.E.CONSTANT R17, desc[UR12][R6.64+0x4] ;  /* 0x0000040c06117981 */ /* 0x000f68000c1e9900 */
[----:B------:R-:W5:Y:S01]  /*02a0*/  LDG.E.CONSTANT R14, desc[UR12][R4.64+0x4] ;  /* 0x0000040c040e7981 */ /* 0x000f62000c1e9900 */
[----:B------:R-:W-:Y:S01]  /*02b0*/  UIADD3 UR10, UPT, UPT, UR10, 0x4, URZ ;  /* 0x000000040a0a7890 */ /* 0x000fe2000fffe0ff */
[----:B------:R-:W-:-:S03]  /*02c0*/  VIADD R9, R9, 0x4 ;  /* 0x0000000409097836 */ /* 0x000fc60000000000 */
[----:B------:R-:W-:Y:S01]  /*02d0*/  UISETP.NE.AND UP1, UPT, UR10, URZ, UPT ;  /* 0x000000ff0a00728c */ /* 0x000fe2000bf25270 */
[----:B--2---:R-:W-:-:S04]  /*02e0*/  FFMA R8, R11, R8, R2 ;  /* 0x000000080b087223 */ /* 0x004fc80000000002 */
[----:B---3--:R-:W-:Y:S01]  /*02f0*/  FFMA R8, R13, R10, R8 ;  /* 0x0000000a0d087223 */ /* 0x008fe20000000008 */
[----:B------:R-:W-:-:S04]  /*0300*/  IADD3 R10, P0, PT, R4, 0x10, RZ ;  /* 0x00000010040a7810 */ /* 0x000fc80007f1e0ff */
[----:B------:R-:W-:Y:S01]  /*0310*/  IADD3.X R11, PT, PT, RZ, R5, RZ, P0, !PT ;  /* 0x00000005ff0b7210 */ /* 0x000fe200007fe4ff */
[----:B----4-:R-:W-:-:S04]  /*0320*/  FFMA R8, R15, R12, R8 ;  /* 0x0000000c0f087223 */ /* 0x010fc80000000008 */
[----:B-----5:R-:W-:Y:S01]  /*0330*/  FFMA R2, R17, R14, R8 ;  /* 0x0000000e11027223 */ /* 0x020fe20000000008 */
[----:B------:R-:W-:Y:S06]  /*0340*/  BRA.U UP1, `(.L_x_3) ;  /* 0xfffffffd01a47547 */ /* 0x000fec000b83ffff */
.L_x_2:
[----:B------:R-:W-:Y:S05]  /*0350*/  BRA.U !UP0, `(.L_x_1) ;  /* 0x0000000108447547 */ /* 0x000fea000b800000 */
[----:B------:R-:W1:Y:S01]  /*0360*/  LDC.64 R8, c[0x0][0x380] ;  /* 0x0000e000ff087b82 */ /* 0x000e620000000a00 */
[----:B------:R-:W2:Y:S01]  /*0370*/  LDCU.64 UR6, c[0x0][0x388] ;  /* 0x00007100ff0677ac */ /* 0x000ea20008000a00 */
[----:B------:R-:W-:Y:S01]  /*0380*/  IADD3 R3, PT, PT, R3, UR4, RZ ;  /* 0x0000000403037c10 */ /* 0x000fe2000fffe0ff */
[----:B------:R-:W-:Y:S02]  /*0390*/  UIADD3 UR5, UPT, UPT, -UR5, URZ, URZ ;  /* 0x000000ff05057290 */ /* 0x000fe4000fffe1ff */
[----:B--2---:R-:W-:-:S12]  /*03a0*/  UIMAD.WIDE.U32 UR6, UR4, 0x4, UR6 ;  /* 0x00000004040678a5 */ /* 0x004fd8000f8e0006 */
.L_x_4:
[----:B------:R-:W-:Y:S01]  /*03b0*/  MOV R6, UR6 ;  /* 0x0000000600067c02 */ /* 0x000fe20008000f00 */
[----:B-1----:R-:W-:Y:S01]  /*03c0*/  IMAD.WIDE R4, R3, 0x4, R8 ;  /* 0x0000000403047825 */ /* 0x002fe200078e0208 */
[----:B------:R-:W-:-:S05]  /*03d0*/  MOV R7, UR7 ;  /* 0x0000000700077c02 */ /* 0x000fca0008000f00 */
[----:B0-----:R-:W2:Y:S04]  /*03e0*/  LDG.E.CONSTANT R5, desc[UR12][R4.64] ;  /* 0x0000000c04057981 */ /* 0x001ea8000c1e9900 */
[----:B------:R-:W2:Y:S01]  /*03f0*/  LDG.E.CONSTANT R6, desc[UR12][R6.64] ;  /* 0x0000000c06067981 */ /* 0x000ea2000c1e9900 */
[----:B------:R-:W-:Y:S01]  /*0400*/  UIADD3 UR6, UP0, UPT, UR6, 0x4, URZ ;  /* 0x0000000406067890 */ /* 0x000fe2000ff1e0ff */
[----:B------:R-:W-:Y:S01]  /*0410*/  IADD3 R3, PT, PT, R3, 0x1, RZ ;  /* 0x0000000103037810 */ /* 0x000fe20007ffe0ff */
[----:B------:R-:W-:Y:S02]  /*0420*/  UIADD3 UR5, UPT, UPT, UR5, 0x1, URZ ;  /* 0x0000000105057890 */ /* 0x000fe4000fffe0ff */
[----:B------:R-:W-:Y:S02]  /*0430*/  UIADD3.X UR7, UPT, UPT, URZ, UR7, URZ, UP0, !UPT ;  /* 0x00000007ff077290 */ /* 0x000fe400087fe4ff */
[----:B------:R-:W-:Y:S01]  /*0440*/  UISETP.NE.AND UP0, UPT, UR5, URZ, UPT ;  /* 0x000000ff0500728c */ /* 0x000fe2000bf05270 */
[----:B--2---:R-:W-:-:S08]  /*0450*/  FFMA R2, R5, R6, R2 ;  /* 0x0000000605027223 */ /* 0x004fd00000000002 */
[----:B------:R-:W-:Y:S05]  /*0460*/  BRA.U UP0, `(.L_x_4) ;  /* 0xfffffffd00d07547 */ /* 0x000fea000b83ffff */
.L_x_1:
[----:B------:R-:W1:Y:S02]  /*0470*/  LDCU UR4, c[0x0][0x39c] ;  /* 0x00007380ff0477ac */ /* 0x000e640008000800 */
[----:B-1----:R-:W-:-:S13]  /*0480*/  FSETP.NEU.AND P0, PT, RZ, UR4, PT ;  /* 0x00000004ff007c0b */ /* 0x002fda000bf0d000 */
[----:B------:R-:W1:Y:S08]  /*0490*/  @!P0 LDC R3, c[0x0][0x398] ;  /* 0x0000e600ff038b82 */ /* 0x000e700000000800 */
[----:B------:R-:W2:Y:S01]  /*04a0*/  @!P0 LDC.64 R4, c[0x0][0x390] ;  /* 0x0000e400ff048b82 */ /* 0x000ea20000000a00 */
[----:B-1----:R-:W-:Y:S01]  /*04b0*/  @!P0 FMUL R3, R2, R3 ;  /* 0x0000000302038220 */ /* 0x002fe20000400000 */
[----:B--2---:R-:W-:-:S05]  /*04c0*/  @!P0 IMAD.WIDE R4, R0, 0x4, R4 ;  /* 0x0000000400048825 */ /* 0x004fca00078e0204 */
[----:B0-----:R0:W-:Y:S01]  /*04d0*/  @!P0 STG.E desc[UR12][R4.64], R3 ;  /* 0x0000000304008986 */ /* 0x0011e2000c10190c */
[----:B------:R-:W-:Y:S05]  /*04e0*/  @!P0 EXIT ;  /* 0x000000000000894d */ /* 0x000fea0003800000 */
[----:B0-----:R-:W0:Y:S01]  /*04f0*/  LDC.64 R4, c[0x0][0x390] ;  /* 0x0000e400ff047b82 */ /* 0x001e220000000a00 */
[----:B------:R-:W1:Y:S01]  /*0500*/  LDCU UR5, c[0x0][0x398] ;  /* 0x00007300ff0577ac */ /* 0x000e620008000800 */
[----:B0-----:R-:W-:-:S05]  /*0510*/  IMAD.WIDE R4, R0, 0x4, R4 ;  /* 0x0000000400047825 */ /* 0x001fca00078e0204 */
[----:B------:R-:W2:Y:S02]  /*0520*/  LDG.E R3, desc[UR12][R4.64] ;  /* 0x0000000c04037981 */ /* 0x000ea4000c1e1900 */
[----:B--2---:R-:W-:-:S04]  /*0530*/  FMUL R3, R3, UR4 ;  /* 0x0000000403037c20 */ /* 0x004fc80008400000 */
[----:B-1----:R-:W-:-:S05]  /*0540*/  FFMA R3, R2, UR5, R3 ;  /* 0x0000000502037c23 */ /* 0x002fca0008000003 */
[----:B------:R-:W-:Y:S01]  /*0550*/  STG.E desc[UR12][R4.64], R3 ;  /* 0x0000000304007986 */ /* 0x000fe2000c10190c */
[----:B------:R-:W-:Y:S05]  /*0560*/  EXIT ;  /* 0x000000000000794d */ /* 0x000fea0003800000 */
.L_x_5:
        /* <DEDUP_REMOVED lines=9> */
.L_x_14:


//--------------------- .text.matvec_input_kernel --------------------------
	.section	.text.matvec_input_kernel,"ax",@progbits
	.align	128
        .global         matvec_input_kernel
        .type           matvec_input_kernel,@function
        .size           matvec_input_kernel,(.L_x_15 - matvec_input_kernel)
        .other          matvec_input_kernel,@"STO_CUDA_ENTRY STV_DEFAULT"
matvec_input_kernel:
.text.matvec_input_kernel:
        /* <DEDUP_REMOVED lines=8> */
[----:B------:R-:W0:Y:S01]  /*0080*/  LDCU UR8, c[0x0][0x3a4] ;  /* 0x00007480ff0877ac */ /* 0x000e220008000800 */
[----:B------:R-:W-:Y:S01]  /*0090*/  HFMA2 R15, -RZ, RZ, 0, 0 ;  /* 0x00000000ff0f7431 */ /* 0x000fe200000001ff */
[----:B------:R-:W1:Y:S01]  /*00a0*/  LDCU.64 UR16, c[0x0][0x358] ;  /* 0x00006b00ff1077ac */ /* 0x000e620008000a00 */
[----:B0-----:R-:W-:-:S09]  /*00b0*/  UISETP.GE.AND UP0, UPT, UR8, 0x1, UPT ;  /* 0x000000010800788c */ /* 0x001fd2000bf06270 */
[----:B-1----:R-:W-:Y:S05]  /*00c0*/  BRA.U !UP0, `(.L_x_6) ;  /* 0x0000000908647547 */ /* 0x002fea000b800000 */
[----:B------:R-:W-:Y:S02]  /*00d0*/  UISETP.GE.U32.AND UP1, UPT, UR8, 0x10, UPT ;  /* 0x000000100800788c */ /* 0x000fe4000bf26070 */
[----:B------:R-:W-:Y:S01]  /*00e0*/  IMAD R7, R0, UR8, RZ ;  /* 0x0000000800077c24 */ /* 0x000fe2000f8e02ff */
[----:B------:R-:W-:Y:S01]  /*00f0*/  ULOP3.LUT UR9, UR8, 0xf, URZ, 0xc0, !UPT ;  /* 0x0000000f08097892 */ /* 0x000fe2000f8ec0ff */
[----:B------:R-:W-:Y:S02]  /*0100*/  MOV R15, RZ ;  /* 0x000000ff000f7202 */ /* 0x000fe40000000f00 */
[----:B------:R-:W-:Y:S01]  /*0110*/  MOV R8, RZ ;  /* 0x000000ff00087202 */ /* 0x000fe20000000f00 */
[----:B------:R-:W-:Y:S02]  /*0120*/  UISETP.NE.AND UP0, UPT, UR9, URZ, UPT ;  /* 0x000000ff0900728c */ /* 0x000fe4000bf05270 */
[----:B------:R-:W-:Y:S09]  /*0130*/  BRA.U !UP1, `(.L_x_7) ;  /* 0x0000000509147547 */ /* 0x000ff2000b800000 */
[----:B------:R-:W0:Y:S01]  /*0140*/  LDCU.128 UR12, c[0x0][0x380] ;  /* 0x00007000ff0c77ac */ /* 0x000e220008000c00 */
[----:B------:R-:W-:Y:S02]  /*0150*/  MOV R15, RZ ;  /* 0x000000ff000f7202 */ /* 0x000fe40000000f00 */
[----:B------:R-:W-:Y:S01]  /*0160*/  MOV R6, R7 ;  /* 0x0000000700067202 */ /* 0x000fe20000000f00 */
[----:B------:R-:W-:-:S04]  /*0170*/  ULOP3.LUT UR10, UR8, 0x7ffffff0, URZ, 0xc0, !UPT ;  /* 0x7ffffff0080a7892 */ /* 0x000fc8000f8ec0ff */
[----:B------:R-:W-:Y:S02]  /*0180*/  UIADD3 UR11, UPT, UPT, -UR10, URZ, URZ ;  /* 0x000000ff0a0b7290 */ /* 0x000fe4000fffe1ff */
[----:B------:R-:W-:Y:S01]  /*0190*/  MOV R8, UR10 ;  /* 0x0000000a00087c02 */ /* 0x000fe20008000f00 */
[----:B0-----:R-:W-:Y:S02]  /*01a0*/  UIADD3 UR4, UP2, UPT, UR14, 0x20, URZ ;  /* 0x000000200e047890 */ /* 0x001fe4000ff5e0ff */
[----:B------:R-:W-:Y:S02]  /*01b0*/  UIADD3 UR6, UP1, UPT, UR12, 0x20, URZ ;  /* 0x000000200c067890 */ /* 0x000fe4000ff3e0ff */
[----:B------:R-:W-:Y:S02]  /*01c0*/  UIADD3.X UR5, UPT, UPT, URZ, UR15, URZ, UP2, !UPT ;  /* 0x0000000fff057290 */ /* 0x000fe400097fe4ff */
[----:B------:R-:W-:Y:S01]  /*01d0*/  MOV R2, UR4 ;  /* 0x0000000400027c02 */ /* 0x000fe20008000f00 */
[----:B------:R-:W-:-:S03]  /*01e0*/  UIADD3.X UR7, UPT, UPT, URZ, UR13, URZ, UP1, !UPT ;  /* 0x0000000dff077290 */ /* 0x000fc60008ffe4ff */
[----:B------:R-:W-:-:S09]  /*01f0*/  MOV R3, UR5 ;  /* 0x0000000500037c02 */ /* 0x000fd20008000f00 */
.L_x_8:
[----:B------:R-:W-:Y:S01]  /*0200*/  MOV R4, UR6 ;  /* 0x0000000600047c02 */ /* 0x000fe20008000f00 */
[----:B------:R-:W2:Y:S01]  /*0210*/  LDG.E.CONSTANT R17, desc[UR16][R2.64+-0x20] ;  /* 0xffffe01002117981 */ /* 0x000ea2000c1e9900 */
[----:B------:R-:W-:-:S03]  /*0220*/  MOV R5, UR7 ;  /* 0x0000000700057c02 */ /* 0x000fc60008000f00 */
[----:B------:R-:W3:Y:S01]  /*0230*/  LDG.E.CONSTANT R25, desc[UR16][R2.64+-0x1c] ;  /* 0xffffe41002197981 */ /* 0x000ee2000c1e9900 */
[----:B------:R-:W-:-:S03]  /*0240*/  IMAD.WIDE R4, R6, 0x4, R4 ;  /* 0x0000000406047825 */ /* 0x000fc600078e0204 */
[----:B------:R-:W4:Y:S04]  /*0250*/  LDG.E.CONSTANT R19, desc[UR16][R2.64+-0x18] ;  /* 0xffffe81002137981 */ /* 0x000f28000c1e9900 */
[----:B------:R-:W2:Y:S04]  /*0260*/  LDG.E.CONSTANT R16, desc[UR16][R4.64+-0x20] ;  /* 0xffffe01004107981 */ /* 0x000ea8000c1e9900 */
[----:B------:R-:W3:Y:S04]  /*0270*/  LDG.E.CONSTANT R18, desc[UR16][R4.64+-0x1c] ;  /* 0xffffe41004127981 */ /* 0x000ee8000c1e9900 */
[----:B------:R-:W4:Y:S04]  /*0280*/  LDG.E.CONSTANT R20, desc[UR16][R4.64+-0x18] ;  /* 0xffffe81004147981 */ /* 0x000f28000c1e9900 */
[----:B------:R-:W5:Y:S04]  /*0290*/  LDG.E.CONSTANT R22, desc[UR16][R2.64+-0x14] ;  /* 0xffffec1002167981 */ /* 0x000f68000c1e9900 */
        /* <DEDUP_REMOVED lines=8> */
[----:B------:R-:W5:Y:S01]  /*0320*/  LDG.E.CONSTANT R14, desc[UR16][R4.64+-0x4] ;  /* 0xfffffc10040e7981 */ /* 0x000f62000c1e9900 */
[----:B--2---:R-:W-:-:S03]  /*0330*/  FFMA R17, R16, R17, R15 ;  /* 0x0000001110117223 */ /* 0x004fc6000000000f */
[----:B------:R-:W2:Y:S04]  /*0340*/  LDG.E.CONSTANT R15, desc[UR16][R2.64] ;  /* 0x00000010020f7981 */ /* 0x000ea8000c1e9900 */
[----:B------:R-:W2:Y:S01]  /*0350*/  LDG.E.CONSTANT R16, desc[UR16][R4.64] ;  /* 0x0000001004107981 */ /* 0x000ea2000c1e9900 */
[----:B---3--:R-:W-:-:S03]  /*0360*/  FFMA R25, R18, R25, R17 ;  /* 0x0000001912197223 */ /* 0x008fc60000000011 */
[----:B------:R-:W3:Y:S01]  /*0370*/  LDG.E.CONSTANT R17, desc[UR16][R2.64+0x4] ;  /* 0x0000041002117981 */ /* 0x000ee2000c1e9900 */
[----:B----4-:R-:W-:-:S03]  /*0380*/  FFMA R26, R20, R19, R25 ;  /* 0x00000013141a7223 */ /* 0x010fc60000000019 */
[----:B------:R-:W3:Y:S04]  /*0390*/  LDG.E.CONSTANT R18, desc[UR16][R4.64+0x4] ;  /* 0x0000041004127981 */ /* 0x000ee8000c1e9900 */
[----:B------:R-:W4:Y:S01]  /*03a0*/  LDG.E.CONSTANT R20, desc[UR16][R2.64+0x8] ;  /* 0x0000081002147981 */ /* 0x000f22000c1e9900 */
[----:B-----5:R-:W-:-:S03]  /*03b0*/  FFMA R25, R21, R22, R26 ;  /* 0x0000001615197223 */ /* 0x020fc6000000001a */
[----:B------:R-:W4:Y:S04]  /*03c0*/  LDG.E.CONSTANT R19, desc[UR16][R4.64+0x8] ;  /* 0x0000081004137981 */ /* 0x000f28000c1e9900 */
[----:B------:R-:W5:Y:S01]  /*03d0*/  LDG.E.CONSTANT R22, desc[UR16][R2.64+0xc] ;  /* 0x00000c1002167981 */ /* 0x000f62000c1e9900 */
[----:B------:R-:W-:-:S03]  /*03e0*/  FFMA R25, R24, R23, R25 ;  /* 0x0000001718197223 */ /* 0x000fc60000000019 */
[----:B------:R-:W5:Y:S04]  /*03f0*/  LDG.E.CONSTANT R21, desc[UR16][R4.64+0xc] ;  /* 0x00000c1004157981 */ /* 0x000f68000c1e9900 */
[----:B------:R-:W5:Y:S01]  /*0400*/  LDG.E.CONSTANT R24, desc[UR16][R2.64+0x10] ;  /* 0x0000101002187981 */ /* 0x000f62000c1e9900 */
[----:B------:R-:W-:-:S03]  /*0410*/  FFMA R25, R10, R9, R25 ;  /* 0x000000090a197223 */ /* 0x000fc60000000019 */
[----:B------:R-:W5:Y:S04]  /*0420*/  LDG.E.CONSTANT R23, desc[UR16][R4.64+0x10] ;  /* 0x0000101004177981 */ /* 0x000f68000c1e9900 */
[----:B------:R-:W5:Y:S01]  /*0430*/  LDG.E.CONSTANT R10, desc[UR16][R2.64+0x14] ;  /* 0x00001410020a7981 */ /* 0x000f62000c1e9900 */
[----:B------:R-:W-:-:S03]  /*0440*/  FFMA R27, R12, R11, R25 ;  /* 0x0000000b0c1b7223 */ /* 0x000fc60000000019 */
[----:B------:R-:W5:Y:S04]  /*0450*/  LDG.E.CONSTANT R9, desc[UR16][R4.64+0x14] ;  /* 0x0000141004097981 */ /* 0x000f68000c1e9900 */
[----:B------:R-:W5:Y:S04]  /*0460*/  LDG.E.CONSTANT R11, desc[UR16][R2.64+0x18] ;  /* 0x00001810020b7981 */ /* 0x000f68000c1e9900 */
[----:B------:R-:W5:Y:S04]  /*0470*/  LDG.E.CONSTANT R12, desc[UR16][R4.64+0x18] ;  /* 0x00001810040c7981 */ /* 0x000f68000c1e9900 */
[----:B------:R-:W5:Y:S04]  /*0480*/  LDG.E.CONSTANT R25, desc[UR16][R4.64+0x1c] ;  /* 0x00001c1004197981 */ /* 0x000f68000c1e9900 */
[----:B------:R0:W5:Y:S01]  /*0490*/  LDG.E.CONSTANT R26, desc[UR16][R2.64+0x1c] ;  /* 0x00001c10021a7981 */ /* 0x000162000c1e9900 */
[----:B------:R-:W-:Y:S01]  /*04a0*/  FFMA R13, R14, R13, R27 ;  /* 0x0000000d0e0d7223 */ /* 0x000fe2000000001b */
[----:B------:R-:W-:-:S04]  /*04b0*/  UIADD3 UR11, UPT, UPT, UR11, 0x10, URZ ;  /* 0x000000100b0b7890 */ /* 0x000fc8000fffe0ff */
[----:B------:R-:W-:Y:S01]  /*04c0*/  UISETP.NE.AND UP1, UPT, UR11, URZ, UPT ;  /* 0x000000ff0b00728c */ /* 0x000fe2000bf25270 */
[----:B0-----:R-:W-:Y:S02]  /*04d0*/  IADD3 R2, P0, PT, R2, 0x40, RZ ;  /* 0x0000004002027810 */ /* 0x001fe40007f1e0ff */
[----:B------:R-:W-:Y:S02]  /*04e0*/  IADD3 R6, PT, PT, R6, 0x10, RZ ;  /* 0x0000001006067810 */ /* 0x000fe40007ffe0ff */
[----:B------:R-:W-:Y:S01]  /*04f0*/  IADD3.X R3, PT, PT, RZ, R3, RZ, P0, !PT ;  /* 0x00000003ff037210 */ /* 0x000fe200007fe4ff */
[----:B--2---:R-:W-:-:S04]  /*0500*/  FFMA R13, R16, R15, R13 ;  /* 0x0000000f100d7223 */ /* 0x004fc8000000000d */
[----:B---3--:R-:W-:-:S04]  /*0510*/  FFMA R18, R18, R17, R13 ;  /* 0x0000001112127223 */ /* 0x008fc8000000000d */
[----:B----4-:R-:W-:-:S04]  /*0520*/  FFMA R18, R19, R20, R18 ;  /* 0x0000001413127223 */ /* 0x010fc80000000012 */
[----:B-----5:R-:W-:-:S04]  /*0530*/  FFMA R18, R21, R22, R18 ;  /* 0x0000001615127223 */ /* 0x020fc80000000012 */
[----:B------:R-:W-:-:S04]  /*0540*/  FFMA R18, R23, R24, R18 ;  /* 0x0000001817127223 */ /* 0x000fc80000000012 */
[----:B------:R-:W-:-:S04]  /*0550*/  FFMA R9, R9, R10, R18 ;  /* 0x0000000a09097223 */ /* 0x000fc80000000012 */
[----:B------:R-:W-:-:S04]  /*0560*/  FFMA R12, R12, R11, R9 ;  /* 0x0000000b0c0c7223 */ /* 0x000fc80000000009 */
[----:B------:R-:W-:Y:S01]  /*0570*/  FFMA R15, R25, R26, R12 ;  /* 0x0000001a190f7223 */ /* 0x000fe2000000000c */
[----:B------:R-:W-:Y:S06]  /*0580*/  BRA.U UP1, `(.L_x_8) ;  /* 0xfffffffd011c7547 */ /* 0x000fec000b83ffff */
.L_x_7:
[----:B------:R-:W-:Y:S05]  /*0590*/  BRA.U !UP0, `(.L_x_6) ;  /* 0x0000000508307547 */ /* 0x000fea000b800000 */
[----:B------:R-:W-:Y:S02]  /*05a0*/  UISETP.GE.U32.AND UP0, UPT, UR9, 0x8, UPT ;  /* 0x000000080900788c */ /* 0x000fe4000bf06070 */
[----:B------:R-:W-:-:S04]  /*05b0*/  ULOP3.LUT UR5, UR8, 0x7, URZ, 0xc0, !UPT ;  /* 0x0000000708057892 */ /* 0x000fc8000f8ec0ff */
[----:B------:R-:W-:-:S03]  /*05c0*/  UISETP.NE.AND UP1, UPT, UR5, URZ, UPT ;  /* 0x000000ff0500728c */ /* 0x000fc6000bf25270 */
[----:B------:R-:W-:Y:S08]  /*05d0*/  BRA.U !UP0, `(.L_x_9) ;  /* 0x0000000108787547 */ /* 0x000ff0000b800000 */
[----:B------:R-:W0:Y:S01]  /*05e0*/  LDC.64 R2, c[0x0][0x380] ;  /* 0x0000e000ff027b82 */ /* 0x000e220000000a00 */
[----:B------:R-:W-:-:S07]  /*05f0*/  IADD3 R9, PT, PT, R7, R8, RZ ;  /* 0x0000000807097210 */ /* 0x000fce0007ffe0ff */
[----:B------:R-:W1:Y:S01]  /*0600*/  LDC.64 R4, c[0x0][0x388] ;  /* 0x0000e200ff047b82 */ /* 0x000e620000000a00 */
[----:B0-----:R-:W-:-:S05]  /*0610*/  IMAD.WIDE R2, R9, 0x4, R2 ;  /* 0x0000000409027825 */ /* 0x001fca00078e0202 */
[----:B------:R-:W2:Y:S01]  /*0620*/  LDG.E.CONSTANT R10, desc[UR16][R2.64] ;  /* 0x00000010020a7981 */ /* 0x000ea2000c1e9900 */
[----:B-1----:R-:W-:-:S03]  /*0630*/  IMAD.WIDE.U32 R4, R8, 0x4, R4 ;  /* 0x0000000408047825 */ /* 0x002fc600078e0004 */
[----:B------:R-:W3:Y:S04]  /*0640*/  LDG.E.CONSTANT R13, desc[UR16][R2.64+0x4] ;  /* 0x00000410020d7981 */ /* 0x000ee8000c1e9900 */
[----:B------:R-:W2:Y:S04]  /*0650*/  LDG.E.CONSTANT R11, desc[UR16][R4.64] ;  /* 0x00000010040b7981 */ /* 0x000ea8000c1e9900 */
[----:B------:R-:W3:Y:S04]  /*0660*/  LDG.E.CONSTANT R12, desc[UR16][R4.64+0x4] ;  /* 0x00000410040c7981 */ /* 0x000ee8000c1e9900 */
[----:B------:R-:W4:Y:S04]  /*0670*/  LDG.E.CONSTANT R17, desc[UR16][R2.64+0x8] ;  /* 0x0000081002117981 */ /* 0x000f28000c1e9900 */
        /* <DEDUP_REMOVED lines=11> */
[----:B------:R-:W-:Y:S01]  /*0730*/  IADD3 R8, PT, PT, R8, 0x8, RZ ;  /* 0x0000000808087810 */ /* 0x000fe20007ffe0ff */
[----:B--2---:R-:W-:-:S04]  /*0740*/  FFMA R10, R10, R11, R15 ;  /* 0x0000000b0a0a7223 */ /* 0x004fc8000000000f */
[----:B---3--:R-:W-:-:S04]  /*0750*/  FFMA R10, R13, R12, R10 ;  /* 0x0000000c0d0a7223 */ /* 0x008fc8000000000a */
[----:B----4-:R-:W-:-:S04]  /*0760*/  FFMA R10, R17, R14, R10 ;  /* 0x0000000e110a7223 */ /* 0x010fc8000000000a */
[----:B-----5:R-:W-:-:S04]  /*0770*/  FFMA R10, R19, R16, R10 ;  /* 0x00000010130a7223 */ /* 0x020fc8000000000a */
[----:B------:R-:W-:-:S04]  /*0780*/  FFMA R10, R21, R18, R10 ;  /* 0x00000012150a7223 */ /* 0x000fc8000000000a */
[----:B------:R-:W-:-:S04]  /*0790*/  FFMA R23, R23, R20, R10 ;  /* 0x0000001417177223 */ /* 0x000fc8000000000a */
[----:B------:R-:W-:-:S04]  /*07a0*/  FFMA R6, R6, R9, R23 ;  /* 0x0000000906067223 */ /* 0x000fc80000000017 */
[----:B------:R-:W-:-:S07]  /*07b0*/  FFMA R15, R25, R22, R6 ;  /* 0x00000016190f7223 */ /* 0x000fce0000000006 */
.L_x_9:
        /* <DEDUP_REMOVED lines=17> */
[----:B------:R-:W5:Y:S01]  /*08d0*/  LDG.E.CONSTANT R14, desc[UR16][R4.64+0xc] ;  /* 0x00000c10040e7981 */ /* 0x000f62000c1e9900 */
[----:B------:R-:W-:Y:S01]  /*08e0*/  IADD3 R8, PT, PT, R8, 0x4, RZ ;  /* 0x0000000408087810 */ /* 0x000fe20007ffe0ff */
[----:B--2---:R-:W-:-:S04]  /*08f0*/  FFMA R6, R6, R9, R15 ;  /* 0x0000000906067223 */ /* 0x004fc8000000000f */
[----:B---3--:R-:W-:-:S04]  /*0900*/  FFMA R6, R11, R10, R6 ;  /* 0x0000000a0b067223 */ /* 0x008fc80000000006 */
[----:B----4-:R-:W-:-:S04]  /*0910*/  FFMA R6, R13, R12, R6 ;  /* 0x0000000c0d067223 */ /* 0x010fc80000000006 */
[----:B-----5:R-:W-:-:S07]  /*0920*/  FFMA R15, R17, R14, R6 ;  /* 0x0000000e110f7223 */ /* 0x020fce0000000006 */
.L_x_10:
[----:B------:R-:W-:Y:S05]  /*0930*/  BRA.U !UP1, `(.L_x_6) ;  /* 0x0000000109487547 */ /* 0x000fea000b800000 */
[----:B------:R-:W0:Y:S01]  /*0940*/  LDC.64 R2, c[0x0][0x388] ;  /* 0x0000e200ff027b82 */ /* 0x000e220000000a00 */
[----:B------:R-:W-:Y:S01]  /*0950*/  IADD3 R7, PT, PT, R7, R8, RZ ;  /* 0x0000000807077210 */ /* 0x000fe20007ffe0ff */
[----:B------:R-:W-:-:S06]  /*0960*/  UIADD3 UR4, UPT, UPT, -UR4, URZ, URZ ;  /* 0x000000ff04047290 */ /* 0x000fcc000fffe1ff */
[----:B------:R-:W1:Y:S01]  /*0970*/  LDC.64 R10, c[0x0][0x380] ;  /* 0x0000e000ff0a7b82 */ /* 0x000e620000000a00 */
[----:B0-----:R-:W-:-:S03]  /*0980*/  IMAD.WIDE.U32 R2, R8, 0x4, R2 ;  /* 0x0000000408027825 */ /* 0x001fc600078e0002 */
[----:B------:R-:W-:Y:S02]  /*0990*/  MOV R6, R2 ;  /* 0x0000000200067202 */ /* 0x000fe40000000f00 */
[----:B------:R-:W-:-:S07]  /*09a0*/  MOV R5, R3 ;  /* 0x0000000300057202 */ /* 0x000fce0000000f00 */
.L_x_11:
[----:B-1----:R-:W-:Y:S01]  /*09b0*/  IMAD.WIDE R2, R7, 0x4, R10 ;  /* 0x0000000407027825 */ /* 0x002fe200078e020a */
[----:B------:R-:W-:-:S05]  /*09c0*/  MOV R4, R6 ;  /* 0x0000000600047202 */ /* 0x000fca0000000f00 */
[----:B------:R-:W2:Y:S04]  /*09d0*/  LDG.E.CONSTANT R2, desc[UR16][R2.64] ;  /* 0x0000001002027981 */ /* 0x000ea8000c1e9900 */
[----:B------:R0:W2:Y:S01]  /*09e0*/  LDG.E.CONSTANT R4, desc[UR16][R4.64] ;  /* 0x0000001004047981 */ /* 0x0000a2000c1e9900 */
[----:B------:R-:W-:Y:S01]  /*09f0*/  UIADD3 UR4, UPT, UPT, UR4, 0x1, URZ ;  /* 0x0000000104047890 */ /* 0x000fe2000fffe0ff */
[----:B------:R-:W-:Y:S02]  /*0a00*/  IADD3 R6, P0, PT, R6, 0x4, RZ ;  /* 0x0000000406067810 */ /* 0x000fe40007f1e0ff */
[----:B------:R-:W-:Y:S01]  /*0a10*/  IADD3 R7, PT, PT, R7, 0x1, RZ ;  /* 0x0000000107077810 */ /* 0x000fe20007ffe0ff */
[----:B------:R-:W-:Y:S01]  /*0a20*/  UISETP.NE.AND UP0, UPT, UR4, URZ, UPT ;  /* 0x000000ff0400728c */ /* 0x000fe2000bf05270 */
[----:B0-----:R-:W-:Y:S01]  /*0a30*/  IADD3.X R5, PT, PT, RZ, R5, RZ, P0, !PT ;  /* 0x00000005ff057210 */ /* 0x001fe200007fe4ff */
[----:B--2---:R-:W-:-:S07]  /*0a40*/  FFMA R15, R2, R4, R15 ;  /* 0x00000004020f7223 */ /* 0x004fce000000000f */
[----:B------:R-:W-:Y:S05]  /*0a50*/  BRA.U UP0, `(.L_x_11) ;  /* 0xfffffffd00d47547 */ /* 0x000fea000b83ffff */
.L_x_6:
[----:B------:R-:W0:Y:S02]  /*0a60*/  LDCU UR4, c[0x0][0x39c] ;  /* 0x00007380ff0477ac */ /* 0x000e240008000800 */
[----:B0-----:R-:W-:-:S13]  /*0a70*/  FSETP.NEU.AND P0, PT, RZ, UR4, PT ;  /* 0x00000004ff007c0b */ /* 0x001fda000bf0d000 */
[----:B------:R-:W0:Y:S08]  /*0a80*/  @!P0 LDC R4, c[0x0][0x398] ;  /* 0x0000e600ff048b82 */ /* 0x000e300000000800 */
[----:B------:R-:W1:Y:S01]  /*0a90*/  @!P0 LDC.64 R2, c[0x0][0x390] ;  /* 0x0000e400ff028b82 */ /* 0x000e620000000a00 */
[----:B0-----:R-:W-:Y:S01]  /*0aa0*/  @!P0 FMUL R5, R15, R4 ;  /* 0x000000040f058220 */ /* 0x001fe20000400000 */
[----:B-1----:R-:W-:-:S05]  /*0ab0*/  @!P0 IMAD.WIDE R2, R0, 0x4, R2 ;  /* 0x0000000400028825 */ /* 0x002fca00078e0202 */
[----:B------:R0:W-:Y:S01]  /*0ac0*/  @!P0 STG.E desc[UR16][R2.64], R5 ;  /* 0x0000000502008986 */ /* 0x0001e2000c101910 */
        /* <DEDUP_REMOVED lines=9> */
.L_x_12:
        /* <DEDUP_REMOVED lines=10> */
.L_x_15:


//--------------------- .nv.shared.reserved.0     --------------------------
	.section	.nv.shared.reserved.0,"aw",@nobits
	.weak		__nv_reservedSMEM_offset_0_alias
	.size		__nv_reservedSMEM_offset_0_alias, 0, 64
	.other		__nv_reservedSMEM_offset_0_alias,@"STO_CUDA_RESERVED_SHARED STV_DEFAULT"
__nv_reservedSMEM_offset_0_alias:
	.zero		0
	.zero		64


//--------------------- .nv.constant0.leaky_integration_kernel --------------------------
	.section	.nv.constant0.leaky_integration_kernel,"a",@progbits
	.sectionflags	@""
	.align	4
.nv.constant0.leaky_integration_kernel:
	.zero		928


//--------------------- .nv.constant0.matvec_reservoir_kernel --------------------------
	.section	.nv.constant0.matvec_reservoir_kernel,"a",@progbits
	.sectionflags	@""
	.align	4
.nv.constant0.matvec_reservoir_kernel:
	.zero		932


//--------------------- .nv.constant0.matvec_input_kernel --------------------------
	.section	.nv.constant0.matvec_input_kernel,"a",@progbits
	.sectionflags	@""
	.align	4
.nv.constant0.matvec_input_kernel:
	.zero		936


//--------------------- SYMBOLS --------------------------

	.type		.nv.reservedSmem.offset0,@object
	.size		.nv.reservedSmem.offset0,0x4
